//
// Generated by NVIDIA NVVM Compiler
//
// Compiler Build ID: CL-36424714
// Cuda compilation tools, release 13.0, V13.0.88
// Based on NVVM 20.0.0
//

.version 9.0
.target sm_100
.address_size 64

	// .globl	_Z24kernelmultiplicaMatricesPdS_S_ii

.visible .entry _Z24kernelmultiplicaMatricesPdS_S_ii(
	.param .u64 .ptr .align 1 _Z24kernelmultiplicaMatricesPdS_S_ii_param_0,
	.param .u64 .ptr .align 1 _Z24kernelmultiplicaMatricesPdS_S_ii_param_1,
	.param .u64 .ptr .align 1 _Z24kernelmultiplicaMatricesPdS_S_ii_param_2,
	.param .u32 _Z24kernelmultiplicaMatricesPdS_S_ii_param_3,
	.param .u32 _Z24kernelmultiplicaMatricesPdS_S_ii_param_4
)
{
	.reg .pred 	%p<10>;
	.reg .b32 	%r<43>;
	.reg .b64 	%rd<39>;
	.reg .b64 	%fd<68>;

	ld.param.u64 	%rd3, [_Z24kernelmultiplicaMatricesPdS_S_ii_param_0];
	ld.param.u64 	%rd4, [_Z24kernelmultiplicaMatricesPdS_S_ii_param_1];
	ld.param.u64 	%rd5, [_Z24kernelmultiplicaMatricesPdS_S_ii_param_2];
	ld.param.u32 	%r20, [_Z24kernelmultiplicaMatricesPdS_S_ii_param_3];
	ld.param.u32 	%r21, [_Z24kernelmultiplicaMatricesPdS_S_ii_param_4];
	cvta.to.global.u64 	%rd1, %rd5;
	cvta.to.global.u64 	%rd2, %rd4;
	mov.u32 	%r22, %tid.x;
	mov.u32 	%r23, %ntid.x;
	mov.u32 	%r24, %ctaid.x;
	mad.lo.s32 	%r1, %r23, %r24, %r22;
	mov.u32 	%r25, %tid.y;
	mov.u32 	%r26, %ntid.y;
	mov.u32 	%r27, %ctaid.y;
	mad.lo.s32 	%r2, %r26, %r27, %r25;
	setp.lt.s32 	%p1, %r21, 1;
	mov.f64 	%fd67, 0d0000000000000000;
	@%p1 bra 	$L__BB0_12;
	mul.lo.s32 	%r3, %r20, %r1;
	and.b32  	%r4, %r21, 7;
	setp.lt.u32 	%p2, %r21, 8;
	mov.b32 	%r41, 0;
	mov.f64 	%fd67, 0d0000000000000000;
	@%p2 bra 	$L__BB0_4;
	and.b32  	%r41, %r21, 2147483640;
	neg.s32 	%r39, %r41;
	shl.b32 	%r7, %r20, 3;
	mov.f64 	%fd67, 0d0000000000000000;
	mul.wide.s32 	%rd10, %r20, 8;
	mov.u32 	%r37, %r3;
	mov.u32 	%r38, %r2;
$L__BB0_3:
	.pragma "nounroll";
	mul.wide.s32 	%rd6, %r37, 8;
	add.s64 	%rd7, %rd2, %rd6;
	ld.global.f64 	%fd17, [%rd7];
	mul.wide.s32 	%rd8, %r38, 8;
	add.s64 	%rd9, %rd1, %rd8;
	ld.global.f64 	%fd18, [%rd9];
	fma.rn.f64 	%fd19, %fd17, %fd18, %fd67;
	ld.global.f64 	%fd20, [%rd7+8];
	add.s64 	%rd11, %rd9, %rd10;
	ld.global.f64 	%fd21, [%rd11];
	fma.rn.f64 	%fd22, %fd20, %fd21, %fd19;
	ld.global.f64 	%fd23, [%rd7+16];
	add.s64 	%rd12, %rd11, %rd10;
	ld.global.f64 	%fd24, [%rd12];
	fma.rn.f64 	%fd25, %fd23, %fd24, %fd22;
	ld.global.f64 	%fd26, [%rd7+24];
	add.s64 	%rd13, %rd12, %rd10;
	ld.global.f64 	%fd27, [%rd13];
	fma.rn.f64 	%fd28, %fd26, %fd27, %fd25;
	ld.global.f64 	%fd29, [%rd7+32];
	add.s64 	%rd14, %rd13, %rd10;
	ld.global.f64 	%fd30, [%rd14];
	fma.rn.f64 	%fd31, %fd29, %fd30, %fd28;
	ld.global.f64 	%fd32, [%rd7+40];
	add.s64 	%rd15, %rd14, %rd10;
	ld.global.f64 	%fd33, [%rd15];
	fma.rn.f64 	%fd34, %fd32, %fd33, %fd31;
	ld.global.f64 	%fd35, [%rd7+48];
	add.s64 	%rd16, %rd15, %rd10;
	ld.global.f64 	%fd36, [%rd16];
	fma.rn.f64 	%fd37, %fd35, %fd36, %fd34;
	ld.global.f64 	%fd38, [%rd7+56];
	add.s64 	%rd17, %rd16, %rd10;
	ld.global.f64 	%fd39, [%rd17];
	fma.rn.f64 	%fd67, %fd38, %fd39, %fd37;
	add.s32 	%r39, %r39, 8;
	add.s32 	%r38, %r38, %r7;
	add.s32 	%r37, %r37, 8;
	setp.ne.s32 	%p3, %r39, 0;
	@%p3 bra 	$L__BB0_3;
$L__BB0_4:
	setp.eq.s32 	%p4, %r4, 0;
	@%p4 bra 	$L__BB0_12;
	and.b32  	%r15, %r21, 3;
	setp.lt.u32 	%p5, %r4, 4;
	@%p5 bra 	$L__BB0_7;
	add.s32 	%r29, %r41, %r3;
	mul.wide.s32 	%rd18, %r29, 8;
	add.s64 	%rd19, %rd2, %rd18;
	ld.global.f64 	%fd41, [%rd19];
	mad.lo.s32 	%r30, %r41, %r20, %r2;
	mul.wide.s32 	%rd20, %r30, 8;
	add.s64 	%rd21, %rd1, %rd20;
	ld.global.f64 	%fd42, [%rd21];
	fma.rn.f64 	%fd43, %fd41, %fd42, %fd67;
	ld.global.f64 	%fd44, [%rd19+8];
	mul.wide.s32 	%rd22, %r20, 8;
	add.s64 	%rd23, %rd21, %rd22;
	ld.global.f64 	%fd45, [%rd23];
	fma.rn.f64 	%fd46, %fd44, %fd45, %fd43;
	ld.global.f64 	%fd47, [%rd19+16];
	add.s64 	%rd24, %rd23, %rd22;
	ld.global.f64 	%fd48, [%rd24];
	fma.rn.f64 	%fd49, %fd47, %fd48, %fd46;
	ld.global.f64 	%fd50, [%rd19+24];
	add.s64 	%rd25, %rd24, %rd22;
	ld.global.f64 	%fd51, [%rd25];
	fma.rn.f64 	%fd67, %fd50, %fd51, %fd49;
	add.s32 	%r41, %r41, 4;
$L__BB0_7:
	setp.eq.s32 	%p6, %r15, 0;
	@%p6 bra 	$L__BB0_12;
	setp.eq.s32 	%p7, %r15, 1;
	@%p7 bra 	$L__BB0_10;
	add.s32 	%r31, %r41, %r3;
	mul.wide.s32 	%rd26, %r31, 8;
	add.s64 	%rd27, %rd2, %rd26;
	ld.global.f64 	%fd53, [%rd27];
	mad.lo.s32 	%r32, %r41, %r20, %r2;
	mul.wide.s32 	%rd28, %r32, 8;
	add.s64 	%rd29, %rd1, %rd28;
	ld.global.f64 	%fd54, [%rd29];
	fma.rn.f64 	%fd55, %fd53, %fd54, %fd67;
	ld.global.f64 	%fd56, [%rd27+8];
	mul.wide.s32 	%rd30, %r20, 8;
	add.s64 	%rd31, %rd29, %rd30;
	ld.global.f64 	%fd57, [%rd31];
	fma.rn.f64 	%fd67, %fd56, %fd57, %fd55;
	add.s32 	%r41, %r41, 2;
$L__BB0_10:
	and.b32  	%r33, %r21, 1;
	setp.eq.b32 	%p8, %r33, 1;
	not.pred 	%p9, %p8;
	@%p9 bra 	$L__BB0_12;
	add.s32 	%r34, %r41, %r3;
	mul.wide.s32 	%rd32, %r34, 8;
	add.s64 	%rd33, %rd2, %rd32;
	ld.global.f64 	%fd58, [%rd33];
	mad.lo.s32 	%r35, %r41, %r20, %r2;
	mul.wide.s32 	%rd34, %r35, 8;
	add.s64 	%rd35, %rd1, %rd34;
	ld.global.f64 	%fd59, [%rd35];
	fma.rn.f64 	%fd67, %fd58, %fd59, %fd67;
$L__BB0_12:
	cvta.to.global.u64 	%rd36, %rd3;
	mad.lo.s32 	%r36, %r20, %r1, %r2;
	mul.wide.s32 	%rd37, %r36, 8;
	add.s64 	%rd38, %rd36, %rd37;
	st.global.f64 	[%rd38], %fd67;
	ret;

}


// ===== COMPILED SASS (sm_100) =====

	.target	sm_100

	.elftype	@"ET_EXEC"


//--------------------- .note.nv.tkinfo           --------------------------
	.section	.note.nv.tkinfo,"",@"SHT_NOTE"
	.sectionflags	@"SHF_NOTE_NV_TKINFO"
	.tkinfo
        /*0018*/ 	.word	0x00000002
        /*0030*/ 	.string	""
        /*0030*/ 	.string	"ptxas"
        /*0030*/ 	.string	"Cuda compilation tools, release 13.0, V13.0.88"
        /*0030*/ 	.string	"Build cuda_13.0.r13.0/compiler.36424714_0"
        /*0030*/ 	.string	"-arch sm_100 -m 64 "



//--------------------- .note.nv.cuinfo           --------------------------
	.section	.note.nv.cuinfo,"",@"SHT_NOTE"
	.sectionflags	@"SHF_NOTE_NV_CUINFO"
        /*0018*/ 	.short	0x0002
        /*001a*/ 	.short	0x0064
        /*001c*/ 	.short	0x0082
	.zero		2


//--------------------- .nv.info                  --------------------------
	.section	.nv.info,"",@"SHT_CUDA_INFO"
	.align	4


	//----- nvinfo : EIATTR_REGCOUNT
	.align		4
        /*0000*/ 	.byte	0x04, 0x2f
        /*0002*/ 	.short	(.L_1 - .L_0)
	.align		4
.L_0:
        /*0004*/ 	.word	index@(_Z24kernelmultiplicaMatricesPdS_S_ii)
        /*0008*/ 	.word	0x00000020


	//----- nvinfo : EIATTR_FRAME_SIZE
	.align		4
.L_1:
        /*000c*/ 	.byte	0x04, 0x11
        /*000e*/ 	.short	(.L_3 - .L_2)
	.align		4
.L_2:
        /*0010*/ 	.word	index@(_Z24kernelmultiplicaMatricesPdS_S_ii)
        /*0014*/ 	.word	0x00000000


	//----- nvinfo : EIATTR_MIN_STACK_SIZE
	.align		4
.L_3:
        /*0018*/ 	.byte	0x04, 0x12
        /*001a*/ 	.short	(.L_5 - .L_4)
	.align		4
.L_4:
        /*001c*/ 	.word	index@(_Z24kernelmultiplicaMatricesPdS_S_ii)
        /*0020*/ 	.word	0x00000000
.L_5:


//--------------------- .nv.compat                --------------------------
	.section	.nv.compat,"",@"SHT_CUDA_COMPAT_INFO"
	.align	4
        /*0000*/ 	.byte	0x02, 0x09, 0x00, 0x00, 0x02, 0x02, 0x01, 0x00, 0x02, 0x05, 0x05, 0x00, 0x03, 0x07, 0x01, 0x01
        /*0010*/ 	.byte	0x02, 0x03, 0x00, 0x00, 0x02, 0x06, 0x01, 0x00, 0x04, 0x0b, 0x08, 0x00, 0x01, 0x00, 0x00, 0x00
        /*0020*/ 	.byte	0x00, 0x00, 0x00, 0x00


//--------------------- .nv.info._Z24kernelmultiplicaMatricesPdS_S_ii --------------------------
	.section	.nv.info._Z24kernelmultiplicaMatricesPdS_S_ii,"",@"SHT_CUDA_INFO"
	.sectionflags	@""
	.align	4


	//----- nvinfo : EIATTR_CUDA_API_VERSION
	.align		4
        /*0000*/ 	.byte	0x04, 0x37
        /*0002*/ 	.short	(.L_7 - .L_6)
.L_6:
        /*0004*/ 	.word	0x00000082


	//----- nvinfo : EIATTR_KPARAM_INFO
	.align		4
.L_7:
        /*0008*/ 	.byte	0x04, 0x17
        /*000a*/ 	.short	(.L_9 - .L_8)
.L_8:
        /*000c*/ 	.word	0x00000000
        /*0010*/ 	.short	0x0004
        /*0012*/ 	.short	0x001c
        /*0014*/ 	.byte	0x00, 0xf0, 0x11, 0x00


	//----- nvinfo : EIATTR_KPARAM_INFO
	.align		4
.L_9:
        /*0018*/ 	.byte	0x04, 0x17
        /*001a*/ 	.short	(.L_11 - .L_10)
.L_10:
        /*001c*/ 	.word	0x00000000
        /*0020*/ 	.short	0x0003
        /*0022*/ 	.short	0x0018
        /*0024*/ 	.byte	0x00, 0xf0, 0x11, 0x00


	//----- nvinfo : EIATTR_KPARAM_INFO
	.align		4
.L_11:
        /*0028*/ 	.byte	0x04, 0x17
        /*002a*/ 	.short	(.L_13 - .L_12)
.L_12:
        /*002c*/ 	.word	0x00000000
        /*0030*/ 	.short	0x0002
        /*0032*/ 	.short	0x0010
        /*0034*/ 	.byte	0x00, 0xf5, 0x21, 0x00


	//----- nvinfo : EIATTR_KPARAM_INFO
	.align		4
.L_13:
        /*0038*/ 	.byte	0x04, 0x17
        /*003a*/ 	.short	(.L_15 - .L_14)
.L_14:
        /*003c*/ 	.word	0x00000000
        /*0040*/ 	.short	0x0001
        /*0042*/ 	.short	0x0008
        /*0044*/ 	.byte	0x00, 0xf5, 0x21, 0x00


	//----- nvinfo : EIATTR_KPARAM_INFO
	.align		4
.L_15:
        /*0048*/ 	.byte	0x04, 0x17
        /*004a*/ 	.short	(.L_17 - .L_16)
.L_16:
        /*004c*/ 	.word	0x00000000
        /*0050*/ 	.short	0x0000
        /*0052*/ 	.short	0x0000
        /*0054*/ 	.byte	0x00, 0xf5, 0x21, 0x00


	//----- nvinfo : EIATTR_SPARSE_MMA_MASK
	.align		4
.L_17:
        /*0058*/ 	.byte	0x03, 0x50
        /*005a*/ 	.short	0x0000


	//----- nvinfo : EIATTR_MAXREG_COUNT
	.align		4
        /*005c*/ 	.byte	0x03, 0x1b
        /*005e*/ 	.short	0x00ff


	//----- nvinfo : EIATTR_MERCURY_ISA_VERSION
	.align		4
        /*0060*/ 	.byte	0x03, 0x5f
        /*0062*/ 	.short	0x0101


	//----- nvinfo : EIATTR_VRC_CTA_INIT_COUNT
	.align		4
        /*0064*/ 	.byte	0x02, 0x4a
	.zero		1
	.zero		1


	//----- nvinfo : EIATTR_EXIT_INSTR_OFFSETS
	.align		4
        /*0068*/ 	.byte	0x04, 0x1c
        /*006a*/ 	.short	(.L_19 - .L_18)


	//   ....[0]....
.L_18:
        /*006c*/ 	.word	0x000007e0


	//----- nvinfo : EIATTR_CBANK_PARAM_SIZE
	.align		4
.L_19:
        /*0070*/ 	.byte	0x03, 0x19
        /*0072*/ 	.short	0x0020


	//----- nvinfo : EIATTR_PARAM_CBANK
	.align		4
        /*0074*/ 	.byte	0x04, 0x0a
        /*0076*/ 	.short	(.L_21 - .L_20)
	.align		4
.L_20:
        /*0078*/ 	.word	index@(.nv.constant0._Z24kernelmultiplicaMatricesPdS_S_ii)
        /*007c*/ 	.short	0x0380
        /*007e*/ 	.short	0x0020


	//----- nvinfo : EIATTR_SW_WAR
	.align		4
.L_21:
        /*0080*/ 	.byte	0x04, 0x36
        /*0082*/ 	.short	(.L_23 - .L_22)
.L_22:
        /*0084*/ 	.word	0x00000008
.L_23:


//--------------------- .nv.callgraph             --------------------------
	.section	.nv.callgraph,"",@"SHT_CUDA_CALLGRAPH"
	.align	4
	.sectionentsize	8
	.align		4
        /*0000*/ 	.word	0x00000000
	.align		4
        /*0004*/ 	.word	0xffffffff
	.align		4
        /*0008*/ 	.word	0x00000000
	.align		4
        /*000c*/ 	.word	0xfffffffe
	.align		4
        /*0010*/ 	.word	0x00000000
	.align		4
        /*0014*/ 	.word	0xfffffffd
	.align		4
        /*0018*/ 	.word	0x00000000
	.align		4
        /*001c*/ 	.word	0xfffffffc


//--------------------- .text._Z24kernelmultiplicaMatricesPdS_S_ii --------------------------
	.section	.text._Z24kernelmultiplicaMatricesPdS_S_ii,"ax",@progbits
	.align	128
        .global         _Z24kernelmultiplicaMatricesPdS_S_ii
        .type           _Z24kernelmultiplicaMatricesPdS_S_ii,@function
        .size           _Z24kernelmultiplicaMatricesPdS_S_ii,(.L_x_5 - _Z24kernelmultiplicaMatricesPdS_S_ii)
        .other          _Z24kernelmultiplicaMatricesPdS_S_ii,@"STO_CUDA_ENTRY STV_DEFAULT"
_Z24kernelmultiplicaMatricesPdS_S_ii:
.text._Z24kernelmultiplicaMatricesPdS_S_ii:
[----:B------:R-:W-:Y:S08]  /*0000*/  LDC R1, c[0x0][0x37c] ;  /* 0x0000df00ff017b82 */ /* 0x000ff00000000800 */
[----:B------:R-:W0:Y:S01]  /*0010*/  LDC R0, c[0x0][0x39c] ;  /* 0x0000e700ff007b82 */ /* 0x000e220000000800 */
[----:B------:R-:W1:Y:S01]  /*0020*/  S2R R2, SR_TID.X ;  /* 0x0000000000027919 */ /* 0x000e620000002100 */
[----:B------:R-:W1:Y:S01]  /*0030*/  LDCU UR6, c[0x0][0x360] ;  /* 0x00006c00ff0677ac */ /* 0x000e620008000800 */
[----:B------:R-:W-:Y:S01]  /*0040*/  CS2R R12, SRZ ;  /* 0x00000000000c7805 */ /* 0x000fe2000001ff00 */
[----:B------:R-:W1:Y:S01]  /*0050*/  S2R R3, SR_CTAID.X ;  /* 0x0000000000037919 */ /* 0x000e620000002500 */
[----:B------:R-:W2:Y:S01]  /*0060*/  LDCU UR7, c[0x0][0x364] ;  /* 0x00006c80ff0777ac */ /* 0x000ea20008000800 */
[----:B------:R-:W2:Y:S01]  /*0070*/  S2R R4, SR_TID.Y ;  /* 0x0000000000047919 */ /* 0x000ea20000002200 */
[----:B------:R-:W3:Y:S01]  /*0080*/  LDCU.64 UR4, c[0x0][0x358] ;  /* 0x00006b00ff0477ac */ /* 0x000ee20008000a00 */
[----:B------:R-:W2:Y:S01]  /*0090*/  S2R R5, SR_CTAID.Y ;  /* 0x0000000000057919 */ /* 0x000ea20000002600 */
[----:B0-----:R-:W-:Y:S01]  /*00a0*/  ISETP.GE.AND P0, PT, R0, 0x1, PT ;  /* 0x000000010000780c */ /* 0x001fe20003f06270 */
[----:B-1----:R-:W-:-:S02]  /*00b0*/  IMAD R2, R3, UR6, R2 ;  /* 0x0000000603027c24 */ /* 0x002fc4000f8e0202 */
[----:B--2---:R-:W-:-:S10]  /*00c0*/  IMAD R3, R5, UR7, R4 ;  /* 0x0000000705037c24 */ /* 0x004fd4000f8e0204 */
[----:B---3--:R-:W-:Y:S05]  /*00d0*/  @!P0 BRA `(.L_x_0) ;  /* 0x0000000400ac8947 */ /* 0x008fea0003800000 */
[----:B------:R-:W0:Y:S01]  /*00e0*/  LDC R6, c[0x0][0x398] ;  /* 0x0000e600ff067b82 */ /* 0x000e220000000800 */
[C---:B------:R-:W-:Y:S01]  /*00f0*/  ISETP.GE.U32.AND P1, PT, R0.reuse, 0x8, PT ;  /* 0x000000080000780c */ /* 0x040fe20003f26070 */
[----:B------:R-:W-:Y:S01]  /*0100*/  HFMA2 R7, -RZ, RZ, 0, 0 ;  /* 0x00000000ff077431 */ /* 0x000fe200000001ff */
[----:B------:R-:W-:Y:S02]  /*0110*/  LOP3.LUT R5, R0, 0x7, RZ, 0xc0, !PT ;  /* 0x0000000700057812 */ /* 0x000fe400078ec0ff */
[----:B------:R-:W-:Y:S02]  /*0120*/  CS2R R12, SRZ ;  /* 0x00000000000c7805 */ /* 0x000fe4000001ff00 */
[----:B------:R-:W-:Y:S01]  /*0130*/  ISETP.NE.AND P0, PT, R5, RZ, PT ;  /* 0x000000ff0500720c */ /* 0x000fe20003f05270 */
[----:B0-----:R-:W-:-:S06]  /*0140*/  IMAD R24, R2, R6, RZ ;  /* 0x0000000602187224 */ /* 0x001fcc00078e02ff */
[----:B------:R-:W-:Y:S06]  /*0150*/  @!P1 BRA `(.L_x_1) ;  /* 0x0000000000b49947 */ /* 0x000fec0003800000 */
[----:B------:R-:W-:Y:S02]  /*0160*/  LOP3.LUT R7, R0, 0x7ffffff8, RZ, 0xc0, !PT ;  /* 0x7ffffff800077812 */ /* 0x000fe400078ec0ff */
[----:B------:R-:W-:Y:S02]  /*0170*/  CS2R R12, SRZ ;  /* 0x00000000000c7805 */ /* 0x000fe4000001ff00 */
[----:B------:R-:W-:Y:S02]  /*0180*/  MOV R4, R24 ;  /* 0x0000001800047202 */ /* 0x000fe40000000f00 */
[----:B------:R-:W-:Y:S02]  /*0190*/  MOV R25, R3 ;  /* 0x0000000300197202 */ /* 0x000fe40000000f00 */
[----:B------:R-:W-:-:S07]  /*01a0*/  IADD3 R26, PT, PT, -R7, RZ, RZ ;  /* 0x000000ff071a7210 */ /* 0x000fce0007ffe1ff */
.L_x_2:
[----:B------:R-:W0:Y:S08]  /*01b0*/  LDC.64 R22, c[0x0][0x388] ;  /* 0x0000e200ff167b82 */ /* 0x000e300000000a00 */
[----:B------:R-:W1:Y:S01]  /*01c0*/  LDC.64 R18, c[0x0][0x390] ;  /* 0x0000e400ff127b82 */ /* 0x000e620000000a00 */
[----:B0-----:R-:W-:-:S05]  /*01d0*/  IMAD.WIDE R22, R4, 0x8, R22 ;  /* 0x0000000804167825 */ /* 0x001fca00078e0216 */
[----:B------:R-:W2:Y:S01]  /*01e0*/  LDG.E.64 R10, desc[UR4][R22.64] ;  /* 0x00000004160a7981 */ /* 0x000ea2000c1e1b00 */
[----:B-1----:R-:W-:-:S03]  /*01f0*/  IMAD.WIDE R18, R25, 0x8, R18 ;  /* 0x0000000819127825 */ /* 0x002fc600078e0212 */
[----:B------:R-:W3:Y:S04]  /*0200*/  LDG.E.64 R8, desc[UR4][R22.64+0x8] ;  /* 0x0000080416087981 */ /* 0x000ee8000c1e1b00 */
[----:B------:R-:W2:Y:S01]  /*0210*/  LDG.E.64 R16, desc[UR4][R18.64] ;  /* 0x0000000412107981 */ /* 0x000ea2000c1e1b00 */
[----:B------:R-:W-:-:S05]  /*0220*/  IMAD.WIDE R28, R6, 0x8, R18 ;  /* 0x00000008061c7825 */ /* 0x000fca00078e0212 */
[----:B------:R-:W3:Y:S01]  /*0230*/  LDG.E.64 R14, desc[UR4][R28.64] ;  /* 0x000000041c0e7981 */ /* 0x000ee2000c1e1b00 */
[----:B------:R-:W-:Y:S01]  /*0240*/  IMAD.WIDE R20, R6, 0x8, R28 ;  /* 0x0000000806147825 */ /* 0x000fe200078e021c */
[----:B--2---:R-:W-:Y:S02]  /*0250*/  DFMA R16, R10, R16, R12 ;  /* 0x000000100a10722b */ /* 0x004fe4000000000c */
[----:B------:R-:W2:Y:S04]  /*0260*/  LDG.E.64 R12, desc[UR4][R22.64+0x10] ;  /* 0x00001004160c7981 */ /* 0x000ea8000c1e1b00 */
[----:B------:R0:W2:Y:S02]  /*0270*/  LDG.E.64 R10, desc[UR4][R20.64] ;  /* 0x00000004140a7981 */ /* 0x0000a4000c1e1b00 */
[----:B---3--:R-:W-:-:S02]  /*0280*/  DFMA R14, R8, R14, R16 ;  /* 0x0000000e080e722b */ /* 0x008fc40000000010 */
[----:B------:R-:W3:Y:S01]  /*0290*/  LDG.E.64 R8, desc[UR4][R22.64+0x18] ;  /* 0x0000180416087981 */ /* 0x000ee2000c1e1b00 */
[----:B0-----:R-:W-:-:S05]  /*02a0*/  IMAD.WIDE R20, R6, 0x8, R20 ;  /* 0x0000000806147825 */ /* 0x001fca00078e0214 */
[----:B------:R-:W3:Y:S01]  /*02b0*/  LDG.E.64 R16, desc[UR4][R20.64] ;  /* 0x0000000414107981 */ /* 0x000ee2000c1e1b00 */
[C---:B------:R-:W-:Y:S01]  /*02c0*/  IMAD.WIDE R18, R6.reuse, 0x8, R20 ;  /* 0x0000000806127825 */ /* 0x040fe200078e0214 */
[----:B--2---:R-:W-:Y:S02]  /*02d0*/  DFMA R10, R12, R10, R14 ;  /* 0x0000000a0c0a722b */ /* 0x004fe4000000000e */
[----:B------:R-:W2:Y:S04]  /*02e0*/  LDG.E.64 R20, desc[UR4][R22.64+0x38] ;  /* 0x0000380416147981 */ /* 0x000ea8000c1e1b00 */
[----:B------:R-:W4:Y:S04]  /*02f0*/  LDG.E.64 R14, desc[UR4][R22.64+0x20] ;  /* 0x00002004160e7981 */ /* 0x000f28000c1e1b00 */
[----:B------:R-:W4:Y:S01]  /*0300*/  LDG.E.64 R12, desc[UR4][R18.64] ;  /* 0x00000004120c7981 */ /* 0x000f22000c1e1b00 */
[----:B------:R-:W-:Y:S01]  /*0310*/  IMAD.WIDE R28, R6, 0x8, R18 ;  /* 0x00000008061c7825 */ /* 0x000fe200078e0212 */
[----:B---3--:R-:W-:-:S02]  /*0320*/  DFMA R16, R8, R16, R10 ;  /* 0x000000100810722b */ /* 0x008fc4000000000a */
[----:B------:R-:W3:Y:S04]  /*0330*/  LDG.E.64 R8, desc[UR4][R22.64+0x28] ;  /* 0x0000280416087981 */ /* 0x000ee8000c1e1b00 */
[----:B------:R0:W3:Y:S02]  /*0340*/  LDG.E.64 R10, desc[UR4][R28.64] ;  /* 0x000000041c0a7981 */ /* 0x0000e4000c1e1b00 */
[----:B0-----:R-:W-:-:S04]  /*0350*/  IMAD.WIDE R28, R6, 0x8, R28 ;  /* 0x00000008061c7825 */ /* 0x001fc800078e021c */
[----:B------:R-:W-:-:S06]  /*0360*/  IMAD.WIDE R18, R6, 0x8, R28 ;  /* 0x0000000806127825 */ /* 0x000fcc00078e021c */
[----:B------:R-:W2:Y:S01]  /*0370*/  LDG.E.64 R18, desc[UR4][R18.64] ;  /* 0x0000000412127981 */ /* 0x000ea2000c1e1b00 */
[----:B----4-:R-:W-:-:S03]  /*0380*/  DFMA R12, R14, R12, R16 ;  /* 0x0000000c0e0c722b */ /* 0x010fc60000000010 */
[----:B------:R-:W4:Y:S04]  /*0390*/  LDG.E.64 R14, desc[UR4][R22.64+0x30] ;  /* 0x00003004160e7981 */ /* 0x000f28000c1e1b00 */
[----:B------:R-:W4:Y:S01]  /*03a0*/  LDG.E.64 R16, desc[UR4][R28.64] ;  /* 0x000000041c107981 */ /* 0x000f22000c1e1b00 */
[----:B------:R-:W-:Y:S01]  /*03b0*/  IADD3 R26, PT, PT, R26, 0x8, RZ ;  /* 0x000000081a1a7810 */ /* 0x000fe20007ffe0ff */
[----:B---3--:R-:W-:-:S03]  /*03c0*/  DFMA R8, R8, R10, R12 ;  /* 0x0000000a0808722b */ /* 0x008fc6000000000c */
[----:B------:R-:W-:Y:S02]  /*03d0*/  ISETP.NE.AND P1, PT, R26, RZ, PT ;  /* 0x000000ff1a00720c */ /* 0x000fe40003f25270 */
[----:B------:R-:W-:Y:S02]  /*03e0*/  IADD3 R4, PT, PT, R4, 0x8, RZ ;  /* 0x0000000804047810 */ /* 0x000fe40007ffe0ff */
[----:B------:R-:W-:Y:S01]  /*03f0*/  LEA R25, R6, R25, 0x3 ;  /* 0x0000001906197211 */ /* 0x000fe200078e18ff */
[----:B----4-:R-:W-:-:S08]  /*0400*/  DFMA R8, R14, R16, R8 ;  /* 0x000000100e08722b */ /* 0x010fd00000000008 */
[----:B--2---:R-:W-:Y:S01]  /*0410*/  DFMA R12, R20, R18, R8 ;  /* 0x00000012140c722b */ /* 0x004fe20000000008 */
[----:B------:R-:W-:Y:S10]  /*0420*/  @P1 BRA `(.L_x_2) ;  /* 0xfffffffc00601947 */ /* 0x000ff4000383ffff */
.L_x_1:
[----:B------:R-:W-:Y:S05]  /*0430*/  @!P0 BRA `(.L_x_0) ;  /* 0x0000000000d48947 */ /* 0x000fea0003800000 */
[----:B------:R-:W-:Y:S02]  /*0440*/  ISETP.GE.U32.AND P0, PT, R5, 0x4, PT ;  /* 0x000000040500780c */ /* 0x000fe40003f06070 */
[----:B------:R-:W-:-:S04]  /*0450*/  LOP3.LUT R25, R0, 0x3, RZ, 0xc0, !PT ;  /* 0x0000000300197812 */ /* 0x000fc800078ec0ff */
[----:B------:R-:W-:-:S07]  /*0460*/  ISETP.NE.AND P1, PT, R25, RZ, PT ;  /* 0x000000ff1900720c */ /* 0x000fce0003f25270 */
[----:B------:R-:W-:Y:S06]  /*0470*/  @!P0 BRA `(.L_x_3) ;  /* 0x0000000000588947 */ /* 0x000fec0003800000 */
[----:B------:R-:W0:Y:S01]  /*0480*/  LDC.64 R26, c[0x0][0x388] ;  /* 0x0000e200ff1a7b82 */ /* 0x000e220000000a00 */
[----:B------:R-:W-:Y:S01]  /*0490*/  IADD3 R5, PT, PT, R24, R7, RZ ;  /* 0x0000000718057210 */ /* 0x000fe20007ffe0ff */
[----:B------:R-:W-:-:S06]  /*04a0*/  IMAD R11, R7, R6, R3 ;  /* 0x00000006070b7224 */ /* 0x000fcc00078e0203 */
[----:B------:R-:W1:Y:S01]  /*04b0*/  LDC.64 R8, c[0x0][0x390] ;  /* 0x0000e400ff087b82 */ /* 0x000e620000000a00 */
[----:B0-----:R-:W-:-:S05]  /*04c0*/  IMAD.WIDE R26, R5, 0x8, R26 ;  /* 0x00000008051a7825 */ /* 0x001fca00078e021a */
[----:B------:R-:W2:Y:S01]  /*04d0*/  LDG.E.64 R22, desc[UR4][R26.64] ;  /* 0x000000041a167981 */ /* 0x000ea2000c1e1b00 */
[----:B-1----:R-:W-:-:S03]  /*04e0*/  IMAD.WIDE R8, R11, 0x8, R8 ;  /* 0x000000080b087825 */ /* 0x002fc600078e0208 */
[----:B------:R-:W3:Y:S04]  /*04f0*/  LDG.E.64 R14, desc[UR4][R26.64+0x10] ;  /* 0x000010041a0e7981 */ /* 0x000ee8000c1e1b00 */
[----:B------:R-:W2:Y:S01]  /*0500*/  LDG.E.64 R4, desc[UR4][R8.64] ;  /* 0x0000000408047981 */ /* 0x000ea2000c1e1b00 */
[----:B------:R-:W-:-:S03]  /*0510*/  IMAD.WIDE R28, R6, 0x8, R8 ;  /* 0x00000008061c7825 */ /* 0x000fc600078e0208 */
[----:B------:R-:W4:Y:S04]  /*0520*/  LDG.E.64 R18, desc[UR4][R26.64+0x18] ;  /* 0x000018041a127981 */ /* 0x000f28000c1e1b00 */
[----:B------:R0:W5:Y:S04]  /*0530*/  LDG.E.64 R10, desc[UR4][R28.64] ;  /* 0x000000041c0a7981 */ /* 0x000168000c1e1b00 */
[----:B------:R-:W5:Y:S01]  /*0540*/  LDG.E.64 R8, desc[UR4][R26.64+0x8] ;  /* 0x000008041a087981 */ /* 0x000f62000c1e1b00 */
[----:B0-----:R-:W-:-:S05]  /*0550*/  IMAD.WIDE R28, R6, 0x8, R28 ;  /* 0x00000008061c7825 */ /* 0x001fca00078e021c */
[----:B------:R-:W3:Y:S01]  /*0560*/  LDG.E.64 R16, desc[UR4][R28.64] ;  /* 0x000000041c107981 */ /* 0x000ee2000c1e1b00 */
[----:B------:R-:W-:-:S06]  /*0570*/  IMAD.WIDE R20, R6, 0x8, R28 ;  /* 0x0000000806147825 */ /* 0x000fcc00078e021c */
[----:B------:R-:W4:Y:S01]  /*0580*/  LDG.E.64 R20, desc[UR4][R20.64] ;  /* 0x0000000414147981 */ /* 0x000f22000c1e1b00 */
[----:B------:R-:W-:Y:S01]  /*0590*/  IADD3 R7, PT, PT, R7, 0x4, RZ ;  /* 0x0000000407077810 */ /* 0x000fe20007ffe0ff */
[----:B--2---:R-:W-:-:S08]  /*05a0*/  DFMA R4, R22, R4, R12 ;  /* 0x000000041604722b */ /* 0x004fd0000000000c */
[----:B-----5:R-:W-:-:S08]  /*05b0*/  DFMA R4, R8, R10, R4 ;  /* 0x0000000a0804722b */ /* 0x020fd00000000004 */
[----:B---3--:R-:W-:-:S08]  /*05c0*/  DFMA R4, R14, R16, R4 ;  /* 0x000000100e04722b */ /* 0x008fd00000000004 */
[----:B----4-:R-:W-:-:S11]  /*05d0*/  DFMA R12, R18, R20, R4 ;  /* 0x00000014120c722b */ /* 0x010fd60000000004 */
.L_x_3:
[----:B------:R-:W-:Y:S05]  /*05e0*/  @!P1 BRA `(.L_x_0) ;  /* 0x0000000000689947 */ /* 0x000fea0003800000 */
[----:B------:R-:W-:Y:S02]  /*05f0*/  ISETP.NE.AND P0, PT, R25, 0x1, PT ;  /* 0x000000011900780c */ /* 0x000fe40003f05270 */
[----:B------:R-:W-:-:S04]  /*0600*/  LOP3.LUT R0, R0, 0x1, RZ, 0xc0, !PT ;  /* 0x0000000100007812 */ /* 0x000fc800078ec0ff */
[----:B------:R-:W-:-:S07]  /*0610*/  ISETP.NE.U32.AND P1, PT, R0, 0x1, PT ;  /* 0x000000010000780c */ /* 0x000fce0003f25070 */
[----:B------:R-:W0:Y:S01]  /*0620*/  @P0 LDC.64 R16, c[0x0][0x388] ;  /* 0x0000e200ff100b82 */ /* 0x000e220000000a00 */
[----:B------:R-:W-:Y:S01]  /*0630*/  @P0 IADD3 R9, PT, PT, R24, R7, RZ ;  /* 0x0000000718090210 */ /* 0x000fe20007ffe0ff */
[----:B------:R-:W-:-:S06]  /*0640*/  @P0 IMAD R21, R7, R6, R3 ;  /* 0x0000000607150224 */ /* 0x000fcc00078e0203 */
[----:B------:R-:W1:Y:S08]  /*0650*/  @P0 LDC.64 R4, c[0x0][0x390] ;  /* 0x0000e400ff040b82 */ /* 0x000e700000000a00 */
[----:B------:R-:W2:Y:S08]  /*0660*/  @!P1 LDC.64 R14, c[0x0][0x388] ;  /* 0x0000e200ff0e9b82 */ /* 0x000eb00000000a00 */
[----:B------:R-:W3:Y:S01]  /*0670*/  @!P1 LDC.64 R10, c[0x0][0x390] ;  /* 0x0000e400ff0a9b82 */ /* 0x000ee20000000a00 */
[----:B0-----:R-:W-:Y:S01]  /*0680*/  @P0 IMAD.WIDE R16, R9, 0x8, R16 ;  /* 0x0000000809100825 */ /* 0x001fe200078e0210 */
[----:B------:R-:W-:-:S04]  /*0690*/  @P0 IADD3 R7, PT, PT, R7, 0x2, RZ ;  /* 0x0000000207070810 */ /* 0x000fc80007ffe0ff */
[----:B------:R-:W4:Y:S01]  /*06a0*/  @P0 LDG.E.64 R8, desc[UR4][R16.64] ;  /* 0x0000000410080981 */ /* 0x000f22000c1e1b00 */
[----:B-1----:R-:W-:-:S05]  /*06b0*/  @P0 IMAD.WIDE R20, R21, 0x8, R4 ;  /* 0x0000000815140825 */ /* 0x002fca00078e0204 */
[----:B------:R-:W4:Y:S01]  /*06c0*/  @P0 LDG.E.64 R4, desc[UR4][R20.64] ;  /* 0x0000000414040981 */ /* 0x000f22000c1e1b00 */
[----:B------:R-:W-:Y:S01]  /*06d0*/  @P0 IMAD.WIDE R18, R6, 0x8, R20 ;  /* 0x0000000806120825 */ /* 0x000fe200078e0214 */
[----:B------:R-:W-:-:S03]  /*06e0*/  @!P1 IADD3 R23, PT, PT, R24, R7, RZ ;  /* 0x0000000718179210 */ /* 0x000fc60007ffe0ff */
[----:B------:R-:W-:Y:S02]  /*06f0*/  @!P1 IMAD R25, R7, R6, R3 ;  /* 0x0000000607199224 */ /* 0x000fe400078e0203 */
[----:B------:R-:W5:Y:S01]  /*0700*/  @P0 LDG.E.64 R6, desc[UR4][R16.64+0x8] ;  /* 0x0000080410060981 */ /* 0x000f62000c1e1b00 */
[----:B--2---:R-:W-:-:S03]  /*0710*/  @!P1 IMAD.WIDE R14, R23, 0x8, R14 ;  /* 0x00000008170e9825 */ /* 0x004fc600078e020e */
[----:B------:R-:W5:Y:S01]  /*0720*/  @P0 LDG.E.64 R18, desc[UR4][R18.64] ;  /* 0x0000000412120981 */ /* 0x000f62000c1e1b00 */
[----:B---3--:R-:W-:-:S03]  /*0730*/  @!P1 IMAD.WIDE R10, R25, 0x8, R10 ;  /* 0x00000008190a9825 */ /* 0x008fc600078e020a */
[----:B------:R-:W2:Y:S04]  /*0740*/  @!P1 LDG.E.64 R14, desc[UR4][R14.64] ;  /* 0x000000040e0e9981 */ /* 0x000ea8000c1e1b00 */
[----:B------:R-:W2:Y:S01]  /*0750*/  @!P1 LDG.E.64 R10, desc[UR4][R10.64] ;  /* 0x000000040a0a9981 */ /* 0x000ea2000c1e1b00 */
[----:B----4-:R-:W-:-:S08]  /*0760*/  @P0 DFMA R4, R8, R4, R12 ;  /* 0x000000040804022b */ /* 0x010fd0000000000c */
[----:B-----5:R-:W-:-:S08]  /*0770*/  @P0 DFMA R12, R6, R18, R4 ;  /* 0x00000012060c022b */ /* 0x020fd00000000004 */
[----:B--2---:R-:W-:-:S11]  /*0780*/  @!P1 DFMA R12, R14, R10, R12 ;  /* 0x0000000a0e0c922b */ /* 0x004fd6000000000c */
.L_x_0:
[----:B------:R-:W0:Y:S01]  /*0790*/  LDC.64 R4, c[0x0][0x380] ;  /* 0x0000e000ff047b82 */ /* 0x000e220000000a00 */
[----:B------:R-:W1:Y:S02]  /*07a0*/  LDCU UR6, c[0x0][0x398] ;  /* 0x00007300ff0677ac */ /* 0x000e640008000800 */
[----:B-1----:R-:W-:-:S04]  /*07b0*/  IMAD R3, R2, UR6, R3 ;  /* 0x0000000602037c24 */ /* 0x002fc8000f8e0203 */
[----:B0-----:R-:W-:-:S05]  /*07c0*/  IMAD.WIDE R2, R3, 0x8, R4 ;  /* 0x0000000803027825 */ /* 0x001fca00078e0204 */
[----:B------:R-:W-:Y:S01]  /*07d0*/  STG.E.64 desc[UR4][R2.64], R12 ;  /* 0x0000000c02007986 */ /* 0x000fe2000c101b04 */
[----:B------:R-:W-:Y:S05]  /*07e0*/  EXIT ;  /* 0x000000000000794d */ /* 0x000fea0003800000 */
.L_x_4:
[----:B------:R-:W-:-:S00]  /*07f0*/  BRA `(.L_x_4) ;  /* 0xfffffffc00fc7947 */ /* 0x000fc0000383ffff */
[----:B------:R-:W-:-:S00]  /*0800*/  NOP ;  /* 0x0000000000007918 */ /* 0x000fc00000000000 */
[----:B------:R-:W-:-:S00]  /*0810*/  NOP ;  /* 0x0000000000007918 */ /* 0x000fc00000000000 */
[----:B------:R-:W-:-:S00]  /*0820*/  NOP ;  /* 0x0000000000007918 */ /* 0x000fc00000000000 */
[----:B------:R-:W-:-:S00]  /*0830*/  NOP ;  /* 0x0000000000007918 */ /* 0x000fc00000000000 */
[----:B------:R-:W-:-:S00]  /*0840*/  NOP ;  /* 0x0000000000007918 */ /* 0x000fc00000000000 */
[----:B------:R-:W-:-:S00]  /*0850*/  NOP ;  /* 0x0000000000007918 */ /* 0x000fc00000000000 */
[----:B------:R-:W-:-:S00]  /*0860*/  NOP ;  /* 0x0000000000007918 */ /* 0x000fc00000000000 */
[----:B------:R-:W-:-:S00]  /*0870*/  NOP ;  /* 0x0000000000007918 */ /* 0x000fc00000000000 */
.L_x_5:


//--------------------- .nv.shared.reserved.0     --------------------------
	.section	.nv.shared.reserved.0,"aw",@nobits
	.weak		__nv_reservedSMEM_offset_0_alias
	.size		__nv_reservedSMEM_offset_0_alias, 0, 64
	.other		__nv_reservedSMEM_offset_0_alias,@"STO_CUDA_RESERVED_SHARED STV_DEFAULT"
__nv_reservedSMEM_offset_0_alias:
	.zero		0
	.zero		64


//--------------------- .nv.constant0._Z24kernelmultiplicaMatricesPdS_S_ii --------------------------
	.section	.nv.constant0._Z24kernelmultiplicaMatricesPdS_S_ii,"a",@progbits
	.sectionflags	@""
	.align	4
.nv.constant0._Z24kernelmultiplicaMatricesPdS_S_ii:
	.zero		928


//--------------------- SYMBOLS --------------------------

	.type		.nv.reservedSmem.offset0,@object
	.size		.nv.reservedSmem.offset0,0x4
